//
// Generated by NVIDIA NVVM Compiler
//
// Compiler Build ID: CL-36424714
// Cuda compilation tools, release 13.0, V13.0.88
// Based on NVVM 20.0.0
//

.version 9.0
.target sm_100
.address_size 64

	// .globl	_Z24generalTiledMatmulKernelPfS_S_iii
// _ZZ24generalTiledMatmulKernelPfS_S_iiiE3Mds has been demoted
// _ZZ24generalTiledMatmulKernelPfS_S_iiiE3Nds has been demoted

.visible .entry _Z24generalTiledMatmulKernelPfS_S_iii(
	.param .u64 .ptr .align 1 _Z24generalTiledMatmulKernelPfS_S_iii_param_0,
	.param .u64 .ptr .align 1 _Z24generalTiledMatmulKernelPfS_S_iii_param_1,
	.param .u64 .ptr .align 1 _Z24generalTiledMatmulKernelPfS_S_iii_param_2,
	.param .u32 _Z24generalTiledMatmulKernelPfS_S_iii_param_3,
	.param .u32 _Z24generalTiledMatmulKernelPfS_S_iii_param_4,
	.param .u32 _Z24generalTiledMatmulKernelPfS_S_iii_param_5
)
{
	.reg .pred 	%p<12>;
	.reg .b32 	%r<34>;
	.reg .b32 	%f<31>;
	.reg .b64 	%rd<13>;
	// demoted variable
	.shared .align 4 .b8 _ZZ24generalTiledMatmulKernelPfS_S_iiiE3Mds[64];
	// demoted variable
	.shared .align 4 .b8 _ZZ24generalTiledMatmulKernelPfS_S_iiiE3Nds[64];
	ld.param.u64 	%rd3, [_Z24generalTiledMatmulKernelPfS_S_iii_param_0];
	ld.param.u64 	%rd4, [_Z24generalTiledMatmulKernelPfS_S_iii_param_1];
	ld.param.u64 	%rd5, [_Z24generalTiledMatmulKernelPfS_S_iii_param_2];
	ld.param.u32 	%r15, [_Z24generalTiledMatmulKernelPfS_S_iii_param_3];
	ld.param.u32 	%r16, [_Z24generalTiledMatmulKernelPfS_S_iii_param_4];
	ld.param.u32 	%r17, [_Z24generalTiledMatmulKernelPfS_S_iii_param_5];
	mov.u32 	%r18, %ctaid.x;
	mov.u32 	%r19, %ctaid.y;
	mov.u32 	%r1, %tid.x;
	mov.u32 	%r2, %tid.y;
	shl.b32 	%r20, %r19, 2;
	add.s32 	%r3, %r20, %r2;
	shl.b32 	%r21, %r18, 2;
	add.s32 	%r4, %r21, %r1;
	cvt.rn.f32.s32 	%f10, %r16;
	mul.f32 	%f11, %f10, 0f3E800000;
	cvt.rpi.f32.f32 	%f1, %f11;
	setp.leu.f32 	%p1, %f1, 0f00000000;
	mov.f32 	%f30, 0f00000000;
	@%p1 bra 	$L__BB0_7;
	shl.b32 	%r23, %r2, 4;
	mov.u32 	%r24, _ZZ24generalTiledMatmulKernelPfS_S_iiiE3Mds;
	add.s32 	%r5, %r24, %r23;
	shl.b32 	%r25, %r1, 2;
	add.s32 	%r6, %r5, %r25;
	mul.lo.s32 	%r7, %r16, %r3;
	mov.u32 	%r26, _ZZ24generalTiledMatmulKernelPfS_S_iiiE3Nds;
	add.s32 	%r9, %r26, %r25;
	add.s32 	%r8, %r9, %r23;
	cvta.to.global.u64 	%rd1, %rd3;
	cvta.to.global.u64 	%rd2, %rd4;
	mov.f32 	%f30, 0f00000000;
	mov.b32 	%r33, 0;
$L__BB0_2:
	setp.ge.s32 	%p2, %r3, %r15;
	shl.b32 	%r11, %r33, 2;
	add.s32 	%r27, %r11, %r1;
	setp.ge.s32 	%p3, %r27, %r16;
	mov.f32 	%f28, 0f00000000;
	or.pred  	%p4, %p2, %p3;
	@%p4 bra 	$L__BB0_4;
	add.s32 	%r28, %r27, %r7;
	mul.wide.s32 	%rd6, %r28, 4;
	add.s64 	%rd7, %rd1, %rd6;
	ld.global.f32 	%f28, [%rd7];
$L__BB0_4:
	setp.ge.s32 	%p5, %r4, %r17;
	st.shared.f32 	[%r6], %f28;
	add.s32 	%r13, %r11, %r2;
	setp.ge.s32 	%p6, %r13, %r16;
	mov.f32 	%f29, 0f00000000;
	or.pred  	%p7, %p6, %p5;
	@%p7 bra 	$L__BB0_6;
	mad.lo.s32 	%r30, %r13, %r17, %r4;
	mul.wide.s32 	%rd8, %r30, 4;
	add.s64 	%rd9, %rd2, %rd8;
	ld.global.f32 	%f29, [%rd9];
$L__BB0_6:
	st.shared.f32 	[%r8], %f29;
	bar.sync 	0;
	ld.shared.f32 	%f15, [%r5];
	ld.shared.f32 	%f16, [%r9];
	fma.rn.f32 	%f17, %f15, %f16, %f30;
	ld.shared.f32 	%f18, [%r5+4];
	ld.shared.f32 	%f19, [%r9+16];
	fma.rn.f32 	%f20, %f18, %f19, %f17;
	ld.shared.f32 	%f21, [%r5+8];
	ld.shared.f32 	%f22, [%r9+32];
	fma.rn.f32 	%f23, %f21, %f22, %f20;
	ld.shared.f32 	%f24, [%r5+12];
	ld.shared.f32 	%f25, [%r9+48];
	fma.rn.f32 	%f30, %f24, %f25, %f23;
	bar.sync 	0;
	add.s32 	%r33, %r33, 1;
	cvt.rn.f32.u32 	%f26, %r33;
	setp.gt.f32 	%p8, %f1, %f26;
	@%p8 bra 	$L__BB0_2;
$L__BB0_7:
	setp.ge.s32 	%p9, %r3, %r15;
	setp.ge.s32 	%p10, %r4, %r17;
	or.pred  	%p11, %p9, %p10;
	@%p11 bra 	$L__BB0_9;
	mad.lo.s32 	%r32, %r17, %r3, %r4;
	cvta.to.global.u64 	%rd10, %rd5;
	mul.wide.u32 	%rd11, %r32, 4;
	add.s64 	%rd12, %rd10, %rd11;
	st.global.f32 	[%rd12], %f30;
$L__BB0_9:
	ret;

}


// ===== COMPILED SASS (sm_100) =====

	.target	sm_100

	.elftype	@"ET_EXEC"


//--------------------- .note.nv.tkinfo           --------------------------
	.section	.note.nv.tkinfo,"",@"SHT_NOTE"
	.sectionflags	@"SHF_NOTE_NV_TKINFO"
	.tkinfo
        /*0018*/ 	.word	0x00000002
        /*0030*/ 	.string	""
        /*0030*/ 	.string	"ptxas"
        /*0030*/ 	.string	"Cuda compilation tools, release 13.0, V13.0.88"
        /*0030*/ 	.string	"Build cuda_13.0.r13.0/compiler.36424714_0"
        /*0030*/ 	.string	"-arch sm_100 -m 64 "



//--------------------- .note.nv.cuinfo           --------------------------
	.section	.note.nv.cuinfo,"",@"SHT_NOTE"
	.sectionflags	@"SHF_NOTE_NV_CUINFO"
        /*0018*/ 	.short	0x0002
        /*001a*/ 	.short	0x0064
        /*001c*/ 	.short	0x0082
	.zero		2


//--------------------- .nv.info                  --------------------------
	.section	.nv.info,"",@"SHT_CUDA_INFO"
	.align	4


	//----- nvinfo : EIATTR_REGCOUNT
	.align		4
        /*0000*/ 	.byte	0x04, 0x2f
        /*0002*/ 	.short	(.L_1 - .L_0)
	.align		4
.L_0:
        /*0004*/ 	.word	index@(_Z24generalTiledMatmulKernelPfS_S_iii)
        /*0008*/ 	.word	0x0000001e


	//----- nvinfo : EIATTR_FRAME_SIZE
	.align		4
.L_1:
        /*000c*/ 	.byte	0x04, 0x11
        /*000e*/ 	.short	(.L_3 - .L_2)
	.align		4
.L_2:
        /*0010*/ 	.word	index@(_Z24generalTiledMatmulKernelPfS_S_iii)
        /*0014*/ 	.word	0x00000000


	//----- nvinfo : EIATTR_MIN_STACK_SIZE
	.align		4
.L_3:
        /*0018*/ 	.byte	0x04, 0x12
        /*001a*/ 	.short	(.L_5 - .L_4)
	.align		4
.L_4:
        /*001c*/ 	.word	index@(_Z24generalTiledMatmulKernelPfS_S_iii)
        /*0020*/ 	.word	0x00000000
.L_5:


//--------------------- .nv.compat                --------------------------
	.section	.nv.compat,"",@"SHT_CUDA_COMPAT_INFO"
	.align	4
        /*0000*/ 	.byte	0x02, 0x09, 0x00, 0x00, 0x02, 0x02, 0x01, 0x00, 0x02, 0x05, 0x05, 0x00, 0x03, 0x07, 0x01, 0x01
        /*0010*/ 	.byte	0x02, 0x03, 0x00, 0x00, 0x02, 0x06, 0x01, 0x00, 0x04, 0x0b, 0x08, 0x00, 0x09, 0x00, 0x00, 0x00
        /*0020*/ 	.byte	0x00, 0x00, 0x00, 0x00


//--------------------- .nv.info._Z24generalTiledMatmulKernelPfS_S_iii --------------------------
	.section	.nv.info._Z24generalTiledMatmulKernelPfS_S_iii,"",@"SHT_CUDA_INFO"
	.sectionflags	@""
	.align	4


	//----- nvinfo : EIATTR_CUDA_API_VERSION
	.align		4
        /*0000*/ 	.byte	0x04, 0x37
        /*0002*/ 	.short	(.L_7 - .L_6)
.L_6:
        /*0004*/ 	.word	0x00000082


	//----- nvinfo : EIATTR_KPARAM_INFO
	.align		4
.L_7:
        /*0008*/ 	.byte	0x04, 0x17
        /*000a*/ 	.short	(.L_9 - .L_8)
.L_8:
        /*000c*/ 	.word	0x00000000
        /*0010*/ 	.short	0x0005
        /*0012*/ 	.short	0x0020
        /*0014*/ 	.byte	0x00, 0xf0, 0x11, 0x00


	//----- nvinfo : EIATTR_KPARAM_INFO
	.align		4
.L_9:
        /*0018*/ 	.byte	0x04, 0x17
        /*001a*/ 	.short	(.L_11 - .L_10)
.L_10:
        /*001c*/ 	.word	0x00000000
        /*0020*/ 	.short	0x0004
        /*0022*/ 	.short	0x001c
        /*0024*/ 	.byte	0x00, 0xf0, 0x11, 0x00


	//----- nvinfo : EIATTR_KPARAM_INFO
	.align		4
.L_11:
        /*0028*/ 	.byte	0x04, 0x17
        /*002a*/ 	.short	(.L_13 - .L_12)
.L_12:
        /*002c*/ 	.word	0x00000000
        /*0030*/ 	.short	0x0003
        /*0032*/ 	.short	0x0018
        /*0034*/ 	.byte	0x00, 0xf0, 0x11, 0x00


	//----- nvinfo : EIATTR_KPARAM_INFO
	.align		4
.L_13:
        /*0038*/ 	.byte	0x04, 0x17
        /*003a*/ 	.short	(.L_15 - .L_14)
.L_14:
        /*003c*/ 	.word	0x00000000
        /*0040*/ 	.short	0x0002
        /*0042*/ 	.short	0x0010
        /*0044*/ 	.byte	0x00, 0xf5, 0x21, 0x00


	//----- nvinfo : EIATTR_KPARAM_INFO
	.align		4
.L_15:
        /*0048*/ 	.byte	0x04, 0x17
        /*004a*/ 	.short	(.L_17 - .L_16)
.L_16:
        /*004c*/ 	.word	0x00000000
        /*0050*/ 	.short	0x0001
        /*0052*/ 	.short	0x0008
        /*0054*/ 	.byte	0x00, 0xf5, 0x21, 0x00


	//----- nvinfo : EIATTR_KPARAM_INFO
	.align		4
.L_17:
        /*0058*/ 	.byte	0x04, 0x17
        /*005a*/ 	.short	(.L_19 - .L_18)
.L_18:
        /*005c*/ 	.word	0x00000000
        /*0060*/ 	.short	0x0000
        /*0062*/ 	.short	0x0000
        /*0064*/ 	.byte	0x00, 0xf5, 0x21, 0x00


	//----- nvinfo : EIATTR_SPARSE_MMA_MASK
	.align		4
.L_19:
        /*0068*/ 	.byte	0x03, 0x50
        /*006a*/ 	.short	0x0000


	//----- nvinfo : EIATTR_MAXREG_COUNT
	.align		4
        /*006c*/ 	.byte	0x03, 0x1b
        /*006e*/ 	.short	0x00ff


	//----- nvinfo : EIATTR_NUM_BARRIERS
	.align		4
        /*0070*/ 	.byte	0x02, 0x4c
        /*0072*/ 	.byte	0x01
	.zero		1


	//----- nvinfo : EIATTR_MERCURY_ISA_VERSION
	.align		4
        /*0074*/ 	.byte	0x03, 0x5f
        /*0076*/ 	.short	0x0101


	//----- nvinfo : EIATTR_VRC_CTA_INIT_COUNT
	.align		4
        /*0078*/ 	.byte	0x02, 0x4a
	.zero		1
	.zero		1


	//----- nvinfo : EIATTR_EXIT_INSTR_OFFSETS
	.align		4
        /*007c*/ 	.byte	0x04, 0x1c
        /*007e*/ 	.short	(.L_21 - .L_20)


	//   ....[0]....
.L_20:
        /*0080*/ 	.word	0x00000410


	//   ....[1]....
        /*0084*/ 	.word	0x00000460


	//----- nvinfo : EIATTR_CBANK_PARAM_SIZE
	.align		4
.L_21:
        /*0088*/ 	.byte	0x03, 0x19
        /*008a*/ 	.short	0x0024


	//----- nvinfo : EIATTR_PARAM_CBANK
	.align		4
        /*008c*/ 	.byte	0x04, 0x0a
        /*008e*/ 	.short	(.L_23 - .L_22)
	.align		4
.L_22:
        /*0090*/ 	.word	index@(.nv.constant0._Z24generalTiledMatmulKernelPfS_S_iii)
        /*0094*/ 	.short	0x0380
        /*0096*/ 	.short	0x0024


	//----- nvinfo : EIATTR_SW_WAR
	.align		4
.L_23:
        /*0098*/ 	.byte	0x04, 0x36
        /*009a*/ 	.short	(.L_25 - .L_24)
.L_24:
        /*009c*/ 	.word	0x00000008
.L_25:


//--------------------- .nv.callgraph             --------------------------
	.section	.nv.callgraph,"",@"SHT_CUDA_CALLGRAPH"
	.align	4
	.sectionentsize	8
	.align		4
        /*0000*/ 	.word	0x00000000
	.align		4
        /*0004*/ 	.word	0xffffffff
	.align		4
        /*0008*/ 	.word	0x00000000
	.align		4
        /*000c*/ 	.word	0xfffffffe
	.align		4
        /*0010*/ 	.word	0x00000000
	.align		4
        /*0014*/ 	.word	0xfffffffd
	.align		4
        /*0018*/ 	.word	0x00000000
	.align		4
        /*001c*/ 	.word	0xfffffffc


//--------------------- .text._Z24generalTiledMatmulKernelPfS_S_iii --------------------------
	.section	.text._Z24generalTiledMatmulKernelPfS_S_iii,"ax",@progbits
	.align	128
        .global         _Z24generalTiledMatmulKernelPfS_S_iii
        .type           _Z24generalTiledMatmulKernelPfS_S_iii,@function
        .size           _Z24generalTiledMatmulKernelPfS_S_iii,(.L_x_3 - _Z24generalTiledMatmulKernelPfS_S_iii)
        .other          _Z24generalTiledMatmulKernelPfS_S_iii,@"STO_CUDA_ENTRY STV_DEFAULT"
_Z24generalTiledMatmulKernelPfS_S_iii:
.text._Z24generalTiledMatmulKernelPfS_S_iii:
[----:B------:R-:W-:Y:S01]  /*0000*/  LDC R1, c[0x0][0x37c] ;  /* 0x0000df00ff017b82 */ /* 0x000fe20000000800 */
[----:B------:R-:W0:Y:S01]  /*0010*/  LDCU UR4, c[0x0][0x39c] ;  /* 0x00007380ff0477ac */ /* 0x000e220008000800 */
[----:B------:R-:W1:Y:S01]  /*0020*/  S2R R3, SR_CTAID.Y ;  /* 0x0000000000037919 */ /* 0x000e620000002600 */
[----:B------:R-:W-:Y:S01]  /*0030*/  IMAD.MOV.U32 R9, RZ, RZ, RZ ;  /* 0x000000ffff097224 */ /* 0x000fe200078e00ff */
[----:B------:R-:W2:Y:S01]  /*0040*/  LDCU UR12, c[0x0][0x3a0] ;  /* 0x00007400ff0c77ac */ /* 0x000ea20008000800 */
[----:B------:R-:W1:Y:S01]  /*0050*/  S2R R0, SR_TID.Y ;  /* 0x0000000000007919 */ /* 0x000e620000002200 */
[----:B------:R-:W3:Y:S01]  /*0060*/  LDCU.64 UR8, c[0x0][0x358] ;  /* 0x00006b00ff0877ac */ /* 0x000ee20008000a00 */
[----:B------:R-:W4:Y:S01]  /*0070*/  S2R R13, SR_CTAID.X ;  /* 0x00000000000d7919 */ /* 0x000f220000002500 */
[----:B------:R-:W4:Y:S01]  /*0080*/  S2R R8, SR_TID.X ;  /* 0x0000000000087919 */ /* 0x000f220000002100 */
[----:B0-----:R-:W-:-:S05]  /*0090*/  I2FP.F32.S32 R2, UR4 ;  /* 0x0000000400027c45 */ /* 0x001fca0008201400 */
[----:B------:R-:W-:-:S04]  /*00a0*/  FMUL R2, R2, 0.25 ;  /* 0x3e80000002027820 */ /* 0x000fc80000400000 */
[----:B------:R-:W0:Y:S01]  /*00b0*/  FRND.CEIL R14, R2 ;  /* 0x00000002000e7307 */ /* 0x000e220000209000 */
[----:B-1----:R-:W-:Y:S01]  /*00c0*/  IMAD R12, R3, 0x4, R0 ;  /* 0x00000004030c7824 */ /* 0x002fe200078e0200 */
[----:B0-----:R-:W-:Y:S02]  /*00d0*/  FSETP.GT.AND P0, PT, R14, RZ, PT ;  /* 0x000000ff0e00720b */ /* 0x001fe40003f04000 */
[----:B----4-:R-:W-:-:S11]  /*00e0*/  LEA R13, R13, R8, 0x2 ;  /* 0x000000080d0d7211 */ /* 0x010fd600078e10ff */
[----:B--23--:R-:W-:Y:S05]  /*00f0*/  @!P0 BRA `(.L_x_0) ;  /* 0x0000000000b88947 */ /* 0x00cfea0003800000 */
[----:B------:R-:W0:Y:S01]  /*0100*/  S2UR UR6, SR_CgaCtaId ;  /* 0x00000000000679c3 */ /* 0x000e220000008800 */
[----:B------:R-:W-:Y:S01]  /*0110*/  UMOV UR4, 0x400 ;  /* 0x0000040000047882 */ /* 0x000fe20000000000 */
[----:B------:R-:W-:Y:S01]  /*0120*/  HFMA2 R15, -RZ, RZ, 0, 0 ;  /* 0x00000000ff0f7431 */ /* 0x000fe200000001ff */
[----:B------:R-:W-:Y:S01]  /*0130*/  UIADD3 UR5, UPT, UPT, UR4, 0x40, URZ ;  /* 0x0000004004057890 */ /* 0x000fe2000fffe0ff */
[----:B------:R-:W-:Y:S01]  /*0140*/  IMAD.MOV.U32 R9, RZ, RZ, RZ ;  /* 0x000000ffff097224 */ /* 0x000fe200078e00ff */
[----:B------:R-:W1:Y:S01]  /*0150*/  LDCU UR7, c[0x0][0x3a0] ;  /* 0x00007400ff0777ac */ /* 0x000e620008000800 */
[----:B------:R-:W2:Y:S01]  /*0160*/  LDCU.64 UR10, c[0x0][0x398] ;  /* 0x00007300ff0a77ac */ /* 0x000ea20008000a00 */
[----:B0-----:R-:W-:Y:S02]  /*0170*/  ULEA UR4, UR6, UR4, 0x18 ;  /* 0x0000000406047291 */ /* 0x001fe4000f8ec0ff */
[----:B------:R-:W-:-:S04]  /*0180*/  ULEA UR5, UR6, UR5, 0x18 ;  /* 0x0000000506057291 */ /* 0x000fc8000f8ec0ff */
[----:B------:R-:W-:Y:S02]  /*0190*/  LEA R17, R0, UR4, 0x4 ;  /* 0x0000000400117c11 */ /* 0x000fe4000f8e20ff */
[----:B------:R-:W-:-:S03]  /*01a0*/  LEA R19, R8, UR5, 0x2 ;  /* 0x0000000508137c11 */ /* 0x000fc6000f8e10ff */
[----:B------:R-:W-:Y:S01]  /*01b0*/  IMAD R18, R8, 0x4, R17 ;  /* 0x0000000408127824 */ /* 0x000fe200078e0211 */
[----:B-12---:R-:W-:-:S07]  /*01c0*/  LEA R16, R0, R19, 0x4 ;  /* 0x0000001300107211 */ /* 0x006fce00078e20ff */
.L_x_1:
[----:B------:R-:W-:Y:S01]  /*01d0*/  IMAD R11, R15, 0x4, R8 ;  /* 0x000000040f0b7824 */ /* 0x000fe200078e0208 */
[----:B------:R-:W-:Y:S01]  /*01e0*/  ISETP.GE.AND P0, PT, R13, UR7, PT ;  /* 0x000000070d007c0c */ /* 0x000fe2000bf06270 */
[----:B------:R-:W-:Y:S01]  /*01f0*/  IMAD.MOV.U32 R21, RZ, RZ, RZ ;  /* 0x000000ffff157224 */ /* 0x000fe200078e00ff */
[----:B------:R-:W-:Y:S02]  /*0200*/  LEA R6, R15, R0, 0x2 ;  /* 0x000000000f067211 */ /* 0x000fe400078e10ff */
[----:B------:R-:W-:Y:S02]  /*0210*/  ISETP.GE.AND P1, PT, R11, UR11, PT ;  /* 0x0000000b0b007c0c */ /* 0x000fe4000bf26270 */
[----:B------:R-:W-:Y:S02]  /*0220*/  ISETP.GE.OR P0, PT, R6, UR11, P0 ;  /* 0x0000000b06007c0c */ /* 0x000fe40008706670 */
[----:B------:R-:W-:Y:S02]  /*0230*/  ISETP.GE.OR P1, PT, R12, UR10, P1 ;  /* 0x0000000a0c007c0c */ /* 0x000fe40008f26670 */
[----:B------:R-:W-:-:S09]  /*0240*/  MOV R23, RZ ;  /* 0x000000ff00177202 */ /* 0x000fd20000000f00 */
[----:B------:R-:W0:Y:S01]  /*0250*/  @!P0 LDC.64 R2, c[0x0][0x388] ;  /* 0x0000e200ff028b82 */ /* 0x000e220000000a00 */
[----:B------:R-:W-:Y:S02]  /*0260*/  @!P0 IMAD R7, R6, UR7, R13 ;  /* 0x0000000706078c24 */ /* 0x000fe4000f8e020d */
[----:B------:R-:W-:-:S05]  /*0270*/  @!P1 IMAD R11, R12, UR11, R11 ;  /* 0x0000000b0c0b9c24 */ /* 0x000fca000f8e020b */
[----:B------:R-:W1:Y:S01]  /*0280*/  @!P1 LDC.64 R4, c[0x0][0x380] ;  /* 0x0000e000ff049b82 */ /* 0x000e620000000a00 */
[----:B0-----:R-:W-:-:S05]  /*0290*/  @!P0 IMAD.WIDE R2, R7, 0x4, R2 ;  /* 0x0000000407028825 */ /* 0x001fca00078e0202 */
[----:B------:R0:W2:Y:S01]  /*02a0*/  @!P0 LDG.E R23, desc[UR8][R2.64] ;  /* 0x0000000802178981 */ /* 0x0000a2000c1e1900 */
[----:B-1----:R-:W-:-:S05]  /*02b0*/  @!P1 IMAD.WIDE R10, R11, 0x4, R4 ;  /* 0x000000040b0a9825 */ /* 0x002fca00078e0204 */
[----:B------:R-:W3:Y:S01]  /*02c0*/  @!P1 LDG.E R21, desc[UR8][R10.64] ;  /* 0x000000080a159981 */ /* 0x000ee2000c1e1900 */
[----:B------:R-:W-:-:S04]  /*02d0*/  IADD3 R15, PT, PT, R15, 0x1, RZ ;  /* 0x000000010f0f7810 */ /* 0x000fc80007ffe0ff */
[----:B0-----:R-:W-:-:S04]  /*02e0*/  I2FP.F32.U32 R3, R15 ;  /* 0x0000000f00037245 */ /* 0x001fc80000201000 */
[----:B------:R-:W-:Y:S01]  /*02f0*/  FSETP.GT.AND P0, PT, R14, R3, PT ;  /* 0x000000030e00720b */ /* 0x000fe20003f04000 */
[----:B---3--:R-:W-:Y:S04]  /*0300*/  STS [R18], R21 ;  /* 0x0000001512007388 */ /* 0x008fe80000000800 */
[----:B--2---:R-:W-:Y:S01]  /*0310*/  STS [R16], R23 ;  /* 0x0000001710007388 */ /* 0x004fe20000000800 */
[----:B------:R-:W-:Y:S06]  /*0320*/  BAR.SYNC.DEFER_BLOCKING 0x0 ;  /* 0x0000000000007b1d */ /* 0x000fec0000010000 */
[----:B------:R-:W-:Y:S04]  /*0330*/  LDS R20, [R19] ;  /* 0x0000000013147984 */ /* 0x000fe80000000800 */
[----:B------:R-:W0:Y:S04]  /*0340*/  LDS.128 R4, [R17] ;  /* 0x0000000011047984 */ /* 0x000e280000000c00 */
[----:B------:R-:W1:Y:S04]  /*0350*/  LDS R25, [R19+0x10] ;  /* 0x0000100013197984 */ /* 0x000e680000000800 */
[----:B------:R-:W2:Y:S04]  /*0360*/  LDS R22, [R19+0x20] ;  /* 0x0000200013167984 */ /* 0x000ea80000000800 */
[----:B------:R-:W3:Y:S01]  /*0370*/  LDS R27, [R19+0x30] ;  /* 0x00003000131b7984 */ /* 0x000ee20000000800 */
[----:B0-----:R-:W-:-:S04]  /*0380*/  FFMA R4, R4, R20, R9 ;  /* 0x0000001404047223 */ /* 0x001fc80000000009 */
[----:B-1----:R-:W-:-:S04]  /*0390*/  FFMA R5, R25, R5, R4 ;  /* 0x0000000519057223 */ /* 0x002fc80000000004 */
[----:B--2---:R-:W-:-:S04]  /*03a0*/  FFMA R6, R22, R6, R5 ;  /* 0x0000000616067223 */ /* 0x004fc80000000005 */
[----:B---3--:R-:W-:Y:S01]  /*03b0*/  FFMA R9, R27, R7, R6 ;  /* 0x000000071b097223 */ /* 0x008fe20000000006 */
[----:B------:R-:W-:Y:S06]  /*03c0*/  BAR.SYNC.DEFER_BLOCKING 0x0 ;  /* 0x0000000000007b1d */ /* 0x000fec0000010000 */
[----:B------:R-:W-:Y:S05]  /*03d0*/  @P0 BRA `(.L_x_1) ;  /* 0xfffffffc007c0947 */ /* 0x000fea000383ffff */
.L_x_0:
[----:B------:R-:W0:Y:S01]  /*03e0*/  LDCU UR4, c[0x0][0x398] ;  /* 0x00007300ff0477ac */ /* 0x000e220008000800 */
[----:B------:R-:W-:-:S04]  /*03f0*/  ISETP.GE.AND P0, PT, R13, UR12, PT ;  /* 0x0000000c0d007c0c */ /* 0x000fc8000bf06270 */
[----:B0-----:R-:W-:-:S13]  /*0400*/  ISETP.GE.OR P0, PT, R12, UR4, P0 ;  /* 0x000000040c007c0c */ /* 0x001fda0008706670 */
[----:B------:R-:W-:Y:S05]  /*0410*/  @P0 EXIT ;  /* 0x000000000000094d */ /* 0x000fea0003800000 */
[----:B------:R-:W0:Y:S01]  /*0420*/  LDC.64 R2, c[0x0][0x390] ;  /* 0x0000e400ff027b82 */ /* 0x000e220000000a00 */
[----:B------:R-:W-:-:S04]  /*0430*/  IMAD R13, R12, UR12, R13 ;  /* 0x0000000c0c0d7c24 */ /* 0x000fc8000f8e020d */
[----:B0-----:R-:W-:-:S05]  /*0440*/  IMAD.WIDE.U32 R2, R13, 0x4, R2 ;  /* 0x000000040d027825 */ /* 0x001fca00078e0002 */
[----:B------:R-:W-:Y:S01]  /*0450*/  STG.E desc[UR8][R2.64], R9 ;  /* 0x0000000902007986 */ /* 0x000fe2000c101908 */
[----:B------:R-:W-:Y:S05]  /*0460*/  EXIT ;  /* 0x000000000000794d */ /* 0x000fea0003800000 */
.L_x_2:
[----:B------:R-:W-:-:S00]  /*0470*/  BRA `(.L_x_2) ;  /* 0xfffffffc00fc7947 */ /* 0x000fc0000383ffff */
[----:B------:R-:W-:-:S00]  /*0480*/  NOP ;  /* 0x0000000000007918 */ /* 0x000fc00000000000 */
[----:B------:R-:W-:-:S00]  /*0490*/  NOP ;  /* 0x0000000000007918 */ /* 0x000fc00000000000 */
[----:B------:R-:W-:-:S00]  /*04a0*/  NOP ;  /* 0x0000000000007918 */ /* 0x000fc00000000000 */
[----:B------:R-:W-:-:S00]  /*04b0*/  NOP ;  /* 0x0000000000007918 */ /* 0x000fc00000000000 */
[----:B------:R-:W-:-:S00]  /*04c0*/  NOP ;  /* 0x0000000000007918 */ /* 0x000fc00000000000 */
[----:B------:R-:W-:-:S00]  /*04d0*/  NOP ;  /* 0x0000000000007918 */ /* 0x000fc00000000000 */
[----:B------:R-:W-:-:S00]  /*04e0*/  NOP ;  /* 0x0000000000007918 */ /* 0x000fc00000000000 */
[----:B------:R-:W-:-:S00]  /*04f0*/  NOP ;  /* 0x0000000000007918 */ /* 0x000fc00000000000 */
.L_x_3:


//--------------------- .nv.shared._Z24generalTiledMatmulKernelPfS_S_iii --------------------------
	.section	.nv.shared._Z24generalTiledMatmulKernelPfS_S_iii,"aw",@nobits
	.sectionflags	@""
	.align	4
.nv.shared._Z24generalTiledMatmulKernelPfS_S_iii:
	.zero		1152


//--------------------- .nv.shared.reserved.0     --------------------------
	.section	.nv.shared.reserved.0,"aw",@nobits
	.weak		__nv_reservedSMEM_offset_0_alias
	.size		__nv_reservedSMEM_offset_0_alias, 0, 64
	.other		__nv_reservedSMEM_offset_0_alias,@"STO_CUDA_RESERVED_SHARED STV_DEFAULT"
__nv_reservedSMEM_offset_0_alias:
	.zero		0
	.zero		64


//--------------------- .nv.constant0._Z24generalTiledMatmulKernelPfS_S_iii --------------------------
	.section	.nv.constant0._Z24generalTiledMatmulKernelPfS_S_iii,"a",@progbits
	.sectionflags	@""
	.align	4
.nv.constant0._Z24generalTiledMatmulKernelPfS_S_iii:
	.zero		932


//--------------------- SYMBOLS --------------------------

	.type		.nv.reservedSmem.offset0,@object
	.size		.nv.reservedSmem.offset0,0x4
	.type		.nv.reservedSmem.cap,@object
	.size		.nv.reservedSmem.cap,0x4
